//
// Generated by NVIDIA NVVM Compiler
//
// Compiler Build ID: CL-36424714
// Cuda compilation tools, release 13.0, V13.0.88
// Based on NVVM 20.0.0
//

.version 9.0
.target sm_100
.address_size 64

	// .globl	_Z15G4_count_kernelP4NodeiiiPiS1_

.visible .entry _Z15G4_count_kernelP4NodeiiiPiS1_(
	.param .u64 .ptr .align 1 _Z15G4_count_kernelP4NodeiiiPiS1__param_0,
	.param .u32 _Z15G4_count_kernelP4NodeiiiPiS1__param_1,
	.param .u32 _Z15G4_count_kernelP4NodeiiiPiS1__param_2,
	.param .u32 _Z15G4_count_kernelP4NodeiiiPiS1__param_3,
	.param .u64 .ptr .align 1 _Z15G4_count_kernelP4NodeiiiPiS1__param_4,
	.param .u64 .ptr .align 1 _Z15G4_count_kernelP4NodeiiiPiS1__param_5
)
{
	.reg .pred 	%p<104>;
	.reg .b32 	%r<106>;
	.reg .b64 	%rd<44>;

	ld.param.u64 	%rd43, [_Z15G4_count_kernelP4NodeiiiPiS1__param_0];
	ld.param.u32 	%r30, [_Z15G4_count_kernelP4NodeiiiPiS1__param_2];
	ld.param.u32 	%r29, [_Z15G4_count_kernelP4NodeiiiPiS1__param_3];
	ld.param.u64 	%rd20, [_Z15G4_count_kernelP4NodeiiiPiS1__param_4];
	ld.param.u64 	%rd21, [_Z15G4_count_kernelP4NodeiiiPiS1__param_5];
	mov.u32 	%r31, %ctaid.x;
	mov.u32 	%r32, %ntid.x;
	mov.u32 	%r33, %tid.x;
	mad.lo.s32 	%r1, %r31, %r32, %r33;
	setp.ge.s32 	%p7, %r1, %r30;
	@%p7 bra 	$L__BB0_54;
	cvta.to.global.u64 	%rd22, %rd21;
	mul.lo.s32 	%r35, %r1, 3;
	mul.wide.s32 	%rd23, %r35, 4;
	add.s64 	%rd24, %rd22, %rd23;
	ld.global.u32 	%r2, [%rd24];
	ld.global.u32 	%r3, [%rd24+4];
	ld.global.u32 	%r4, [%rd24+8];
	setp.eq.s64 	%p9, %rd43, 0;
	mov.b32 	%r95, 0;
	mov.pred 	%p8, 0;
	mov.pred 	%p98, %p8;
	@%p9 bra 	$L__BB0_9;
	mov.u64 	%rd38, %rd43;
$L__BB0_3:
	ld.u32 	%r36, [%rd38];
	setp.ne.s32 	%p10, %r36, %r2;
	@%p10 bra 	$L__BB0_6;
	ld.u32 	%r5, [%rd38+16];
	setp.lt.s32 	%p14, %r5, 1;
	mov.pred 	%p98, %p8;
	@%p14 bra 	$L__BB0_9;
	ld.u64 	%rd2, [%rd38+8];
	mov.b32 	%r94, 0;
	bra.uni 	$L__BB0_8;
$L__BB0_6:
	ld.u64 	%rd38, [%rd38+24];
	setp.eq.s64 	%p12, %rd38, 0;
	mov.pred 	%p98, %p8;
	@%p12 bra 	$L__BB0_9;
	bra.uni 	$L__BB0_3;
$L__BB0_7:
	add.s32 	%r94, %r94, 1;
	setp.ge.s32 	%p18, %r94, %r5;
	mov.b32 	%r95, 0;
	mov.pred 	%p98, %p8;
	@%p18 bra 	$L__BB0_9;
$L__BB0_8:
	mul.wide.u32 	%rd25, %r94, 4;
	add.s64 	%rd26, %rd2, %rd25;
	ld.u32 	%r41, [%rd26];
	setp.ne.s32 	%p16, %r41, %r3;
	mov.b32 	%r95, 1;
	mov.pred 	%p98, -1;
	@%p16 bra 	$L__BB0_7;
$L__BB0_9:
	setp.eq.s64 	%p20, %rd43, 0;
	mov.b32 	%r97, 0;
	mov.pred 	%p19, 0;
	mov.pred 	%p99, %p19;
	@%p20 bra 	$L__BB0_17;
	mov.u64 	%rd39, %rd43;
$L__BB0_11:
	ld.u32 	%r44, [%rd39];
	setp.ne.s32 	%p21, %r44, %r2;
	@%p21 bra 	$L__BB0_14;
	ld.u32 	%r9, [%rd39+16];
	setp.lt.s32 	%p25, %r9, 1;
	mov.pred 	%p99, %p19;
	@%p25 bra 	$L__BB0_17;
	ld.u64 	%rd5, [%rd39+8];
	mov.b32 	%r96, 0;
	bra.uni 	$L__BB0_16;
$L__BB0_14:
	ld.u64 	%rd39, [%rd39+24];
	setp.eq.s64 	%p23, %rd39, 0;
	mov.pred 	%p99, %p19;
	@%p23 bra 	$L__BB0_17;
	bra.uni 	$L__BB0_11;
$L__BB0_15:
	add.s32 	%r96, %r96, 1;
	setp.ge.s32 	%p29, %r96, %r9;
	mov.b32 	%r97, 0;
	mov.pred 	%p99, %p19;
	@%p29 bra 	$L__BB0_17;
$L__BB0_16:
	mul.wide.u32 	%rd27, %r96, 4;
	add.s64 	%rd28, %rd5, %rd27;
	ld.u32 	%r49, [%rd28];
	setp.ne.s32 	%p27, %r49, %r4;
	mov.b32 	%r97, 1;
	mov.pred 	%p99, -1;
	@%p27 bra 	$L__BB0_15;
$L__BB0_17:
	setp.eq.s64 	%p31, %rd43, 0;
	mov.b32 	%r99, 0;
	mov.pred 	%p30, 0;
	mov.pred 	%p100, %p30;
	@%p31 bra 	$L__BB0_25;
	mov.u64 	%rd40, %rd43;
$L__BB0_19:
	ld.u32 	%r52, [%rd40];
	setp.ne.s32 	%p32, %r52, %r3;
	@%p32 bra 	$L__BB0_22;
	ld.u32 	%r13, [%rd40+16];
	setp.lt.s32 	%p36, %r13, 1;
	mov.pred 	%p100, %p30;
	@%p36 bra 	$L__BB0_25;
	ld.u64 	%rd8, [%rd40+8];
	mov.b32 	%r98, 0;
	bra.uni 	$L__BB0_24;
$L__BB0_22:
	ld.u64 	%rd40, [%rd40+24];
	setp.eq.s64 	%p34, %rd40, 0;
	mov.pred 	%p100, %p30;
	@%p34 bra 	$L__BB0_25;
	bra.uni 	$L__BB0_19;
$L__BB0_23:
	add.s32 	%r98, %r98, 1;
	setp.ge.s32 	%p40, %r98, %r13;
	mov.b32 	%r99, 0;
	mov.pred 	%p100, %p30;
	@%p40 bra 	$L__BB0_25;
$L__BB0_24:
	mul.wide.u32 	%rd29, %r98, 4;
	add.s64 	%rd30, %rd8, %rd29;
	ld.u32 	%r57, [%rd30];
	setp.ne.s32 	%p38, %r57, %r4;
	mov.b32 	%r99, 1;
	mov.pred 	%p100, -1;
	@%p38 bra 	$L__BB0_23;
$L__BB0_25:
	setp.eq.s64 	%p42, %rd43, 0;
	mov.b32 	%r101, 0;
	mov.pred 	%p41, 0;
	mov.pred 	%p101, %p41;
	@%p42 bra 	$L__BB0_33;
	mov.u64 	%rd41, %rd43;
$L__BB0_27:
	ld.u32 	%r60, [%rd41];
	setp.ne.s32 	%p43, %r60, %r2;
	@%p43 bra 	$L__BB0_30;
	ld.u32 	%r17, [%rd41+16];
	setp.lt.s32 	%p47, %r17, 1;
	mov.pred 	%p101, %p41;
	@%p47 bra 	$L__BB0_33;
	ld.u64 	%rd11, [%rd41+8];
	mov.b32 	%r100, 0;
	bra.uni 	$L__BB0_32;
$L__BB0_30:
	ld.u64 	%rd41, [%rd41+24];
	setp.eq.s64 	%p45, %rd41, 0;
	mov.pred 	%p101, %p41;
	@%p45 bra 	$L__BB0_33;
	bra.uni 	$L__BB0_27;
$L__BB0_31:
	add.s32 	%r100, %r100, 1;
	setp.ge.s32 	%p51, %r100, %r17;
	mov.b32 	%r101, 0;
	mov.pred 	%p101, %p41;
	@%p51 bra 	$L__BB0_33;
$L__BB0_32:
	mul.wide.u32 	%rd31, %r100, 4;
	add.s64 	%rd32, %rd11, %rd31;
	ld.u32 	%r65, [%rd32];
	setp.ne.s32 	%p49, %r65, %r29;
	mov.b32 	%r101, 1;
	mov.pred 	%p101, -1;
	@%p49 bra 	$L__BB0_31;
$L__BB0_33:
	setp.eq.s64 	%p53, %rd43, 0;
	mov.b32 	%r103, 0;
	mov.pred 	%p52, 0;
	mov.pred 	%p102, %p52;
	@%p53 bra 	$L__BB0_41;
	mov.u64 	%rd42, %rd43;
$L__BB0_35:
	ld.u32 	%r68, [%rd42];
	setp.ne.s32 	%p54, %r68, %r3;
	@%p54 bra 	$L__BB0_38;
	ld.u32 	%r21, [%rd42+16];
	setp.lt.s32 	%p58, %r21, 1;
	mov.pred 	%p102, %p52;
	@%p58 bra 	$L__BB0_41;
	ld.u64 	%rd14, [%rd42+8];
	mov.b32 	%r102, 0;
	bra.uni 	$L__BB0_40;
$L__BB0_38:
	ld.u64 	%rd42, [%rd42+24];
	setp.eq.s64 	%p56, %rd42, 0;
	mov.pred 	%p102, %p52;
	@%p56 bra 	$L__BB0_41;
	bra.uni 	$L__BB0_35;
$L__BB0_39:
	add.s32 	%r102, %r102, 1;
	setp.ge.s32 	%p62, %r102, %r21;
	mov.b32 	%r103, 0;
	mov.pred 	%p102, %p52;
	@%p62 bra 	$L__BB0_41;
$L__BB0_40:
	mul.wide.u32 	%rd33, %r102, 4;
	add.s64 	%rd34, %rd14, %rd33;
	ld.u32 	%r73, [%rd34];
	setp.ne.s32 	%p60, %r73, %r29;
	mov.b32 	%r103, 1;
	mov.pred 	%p102, -1;
	@%p60 bra 	$L__BB0_39;
$L__BB0_41:
	setp.eq.s64 	%p64, %rd43, 0;
	mov.b32 	%r105, 0;
	mov.pred 	%p63, 0;
	mov.pred 	%p103, %p63;
	@%p64 bra 	$L__BB0_48;
$L__BB0_42:
	ld.u32 	%r76, [%rd43];
	setp.ne.s32 	%p65, %r76, %r4;
	@%p65 bra 	$L__BB0_45;
	ld.u32 	%r25, [%rd43+16];
	setp.lt.s32 	%p69, %r25, 1;
	mov.pred 	%p103, %p63;
	@%p69 bra 	$L__BB0_48;
	ld.u64 	%rd17, [%rd43+8];
	mov.b32 	%r104, 0;
	bra.uni 	$L__BB0_47;
$L__BB0_45:
	ld.u64 	%rd43, [%rd43+24];
	setp.eq.s64 	%p67, %rd43, 0;
	mov.pred 	%p103, %p63;
	@%p67 bra 	$L__BB0_48;
	bra.uni 	$L__BB0_42;
$L__BB0_46:
	add.s32 	%r104, %r104, 1;
	setp.ge.s32 	%p73, %r104, %r25;
	mov.b32 	%r105, 0;
	mov.pred 	%p103, %p63;
	@%p73 bra 	$L__BB0_48;
$L__BB0_47:
	mul.wide.u32 	%rd35, %r104, 4;
	add.s64 	%rd36, %rd17, %rd35;
	ld.u32 	%r81, [%rd36];
	setp.ne.s32 	%p71, %r81, %r29;
	mov.b32 	%r105, 1;
	mov.pred 	%p103, -1;
	@%p71 bra 	$L__BB0_46;
$L__BB0_48:
	or.b32  	%r83, %r101, %r97;
	or.b32  	%r84, %r83, %r105;
	setp.eq.s32 	%p74, %r84, 0;
	and.pred  	%p75, %p100, %p74;
	and.pred  	%p76, %p98, %p75;
	and.pred  	%p77, %p102, %p76;
	@%p77 bra 	$L__BB0_52;
	or.b32  	%r85, %r103, %r99;
	or.b32  	%r86, %r85, %r105;
	setp.eq.s32 	%p78, %r86, 0;
	and.pred  	%p79, %p101, %p78;
	and.pred  	%p80, %p99, %p79;
	and.pred  	%p81, %p98, %p80;
	@%p81 bra 	$L__BB0_52;
	or.b32  	%r87, %r101, %r95;
	or.b32  	%r88, %r87, %r103;
	setp.eq.s32 	%p82, %r88, 0;
	and.pred  	%p83, %p82, %p103;
	and.pred  	%p84, %p99, %p83;
	and.pred  	%p85, %p100, %p84;
	@%p85 bra 	$L__BB0_52;
	or.b32  	%r89, %r97, %r95;
	or.b32  	%r90, %r89, %r99;
	setp.eq.s32 	%p86, %r90, 0;
	and.pred  	%p87, %p86, %p101;
	and.pred  	%p88, %p87, %p102;
	and.pred  	%p89, %p88, %p103;
	not.pred 	%p90, %p89;
	@%p90 bra 	$L__BB0_54;
$L__BB0_52:
	or.b32  	%r91, %r2, %r3;
	or.b32  	%r92, %r91, %r4;
	setp.eq.s32 	%p91, %r92, 0;
	setp.eq.s32 	%p92, %r29, %r2;
	or.pred  	%p93, %p91, %p92;
	setp.eq.s32 	%p94, %r29, %r3;
	or.pred  	%p95, %p93, %p94;
	setp.eq.s32 	%p96, %r29, %r4;
	or.pred  	%p97, %p95, %p96;
	@%p97 bra 	$L__BB0_54;
	cvta.to.global.u64 	%rd37, %rd20;
	atom.global.add.u32 	%r93, [%rd37], 1;
$L__BB0_54:
	ret;

}


// ===== COMPILED SASS (sm_100) =====

	.target	sm_100

	.elftype	@"ET_EXEC"


//--------------------- .note.nv.tkinfo           --------------------------
	.section	.note.nv.tkinfo,"",@"SHT_NOTE"
	.sectionflags	@"SHF_NOTE_NV_TKINFO"
	.tkinfo
        /*0018*/ 	.word	0x00000002
        /*0030*/ 	.string	""
        /*0030*/ 	.string	"ptxas"
        /*0030*/ 	.string	"Cuda compilation tools, release 13.0, V13.0.88"
        /*0030*/ 	.string	"Build cuda_13.0.r13.0/compiler.36424714_0"
        /*0030*/ 	.string	"-arch sm_100 -m 64 "



//--------------------- .note.nv.cuinfo           --------------------------
	.section	.note.nv.cuinfo,"",@"SHT_NOTE"
	.sectionflags	@"SHF_NOTE_NV_CUINFO"
        /*0018*/ 	.short	0x0002
        /*001a*/ 	.short	0x0064
        /*001c*/ 	.short	0x0082
	.zero		2


//--------------------- .nv.info                  --------------------------
	.section	.nv.info,"",@"SHT_CUDA_INFO"
	.align	4


	//----- nvinfo : EIATTR_REGCOUNT
	.align		4
        /*0000*/ 	.byte	0x04, 0x2f
        /*0002*/ 	.short	(.L_1 - .L_0)
	.align		4
.L_0:
        /*0004*/ 	.word	index@(_Z15G4_count_kernelP4NodeiiiPiS1_)
        /*0008*/ 	.word	0x00000014


	//----- nvinfo : EIATTR_FRAME_SIZE
	.align		4
.L_1:
        /*000c*/ 	.byte	0x04, 0x11
        /*000e*/ 	.short	(.L_3 - .L_2)
	.align		4
.L_2:
        /*0010*/ 	.word	index@(_Z15G4_count_kernelP4NodeiiiPiS1_)
        /*0014*/ 	.word	0x00000000


	//----- nvinfo : EIATTR_MIN_STACK_SIZE
	.align		4
.L_3:
        /*0018*/ 	.byte	0x04, 0x12
        /*001a*/ 	.short	(.L_5 - .L_4)
	.align		4
.L_4:
        /*001c*/ 	.word	index@(_Z15G4_count_kernelP4NodeiiiPiS1_)
        /*0020*/ 	.word	0x00000000
.L_5:


//--------------------- .nv.compat                --------------------------
	.section	.nv.compat,"",@"SHT_CUDA_COMPAT_INFO"
	.align	4
        /*0000*/ 	.byte	0x02, 0x09, 0x00, 0x00, 0x02, 0x02, 0x01, 0x00, 0x02, 0x05, 0x05, 0x00, 0x03, 0x07, 0x01, 0x01
        /*0010*/ 	.byte	0x02, 0x03, 0x00, 0x00, 0x02, 0x06, 0x01, 0x00, 0x04, 0x0b, 0x08, 0x00, 0x09, 0x00, 0x00, 0x00
        /*0020*/ 	.byte	0x00, 0x00, 0x00, 0x00


//--------------------- .nv.info._Z15G4_count_kernelP4NodeiiiPiS1_ --------------------------
	.section	.nv.info._Z15G4_count_kernelP4NodeiiiPiS1_,"",@"SHT_CUDA_INFO"
	.sectionflags	@""
	.align	4


	//----- nvinfo : EIATTR_CUDA_API_VERSION
	.align		4
        /*0000*/ 	.byte	0x04, 0x37
        /*0002*/ 	.short	(.L_7 - .L_6)
.L_6:
        /*0004*/ 	.word	0x00000082


	//----- nvinfo : EIATTR_KPARAM_INFO
	.align		4
.L_7:
        /*0008*/ 	.byte	0x04, 0x17
        /*000a*/ 	.short	(.L_9 - .L_8)
.L_8:
        /*000c*/ 	.word	0x00000000
        /*0010*/ 	.short	0x0005
        /*0012*/ 	.short	0x0020
        /*0014*/ 	.byte	0x00, 0xf5, 0x21, 0x00


	//----- nvinfo : EIATTR_KPARAM_INFO
	.align		4
.L_9:
        /*0018*/ 	.byte	0x04, 0x17
        /*001a*/ 	.short	(.L_11 - .L_10)
.L_10:
        /*001c*/ 	.word	0x00000000
        /*0020*/ 	.short	0x0004
        /*0022*/ 	.short	0x0018
        /*0024*/ 	.byte	0x00, 0xf5, 0x21, 0x00


	//----- nvinfo : EIATTR_KPARAM_INFO
	.align		4
.L_11:
        /*0028*/ 	.byte	0x04, 0x17
        /*002a*/ 	.short	(.L_13 - .L_12)
.L_12:
        /*002c*/ 	.word	0x00000000
        /*0030*/ 	.short	0x0003
        /*0032*/ 	.short	0x0010
        /*0034*/ 	.byte	0x00, 0xf0, 0x11, 0x00


	//----- nvinfo : EIATTR_KPARAM_INFO
	.align		4
.L_13:
        /*0038*/ 	.byte	0x04, 0x17
        /*003a*/ 	.short	(.L_15 - .L_14)
.L_14:
        /*003c*/ 	.word	0x00000000
        /*0040*/ 	.short	0x0002
        /*0042*/ 	.short	0x000c
        /*0044*/ 	.byte	0x00, 0xf0, 0x11, 0x00


	//----- nvinfo : EIATTR_KPARAM_INFO
	.align		4
.L_15:
        /*0048*/ 	.byte	0x04, 0x17
        /*004a*/ 	.short	(.L_17 - .L_16)
.L_16:
        /*004c*/ 	.word	0x00000000
        /*0050*/ 	.short	0x0001
        /*0052*/ 	.short	0x0008
        /*0054*/ 	.byte	0x00, 0xf0, 0x11, 0x00


	//----- nvinfo : EIATTR_KPARAM_INFO
	.align		4
.L_17:
        /*0058*/ 	.byte	0x04, 0x17
        /*005a*/ 	.short	(.L_19 - .L_18)
.L_18:
        /*005c*/ 	.word	0x00000000
        /*0060*/ 	.short	0x0000
        /*0062*/ 	.short	0x0000
        /*0064*/ 	.byte	0x00, 0xf5, 0x21, 0x00


	//----- nvinfo : EIATTR_SPARSE_MMA_MASK
	.align		4
.L_19:
        /*0068*/ 	.byte	0x03, 0x50
        /*006a*/ 	.short	0x0000


	//----- nvinfo : EIATTR_MAXREG_COUNT
	.align		4
        /*006c*/ 	.byte	0x03, 0x1b
        /*006e*/ 	.short	0x00ff


	//----- nvinfo : EIATTR_MERCURY_ISA_VERSION
	.align		4
        /*0070*/ 	.byte	0x03, 0x5f
        /*0072*/ 	.short	0x0101


	//----- nvinfo : EIATTR_INT_WARP_WIDE_INSTR_OFFSETS
	.align		4
        /*0074*/ 	.byte	0x04, 0x31
        /*0076*/ 	.short	(.L_21 - .L_20)


	//   ....[0]....
.L_20:
        /*0078*/ 	.word	0x00001140


	//----- nvinfo : EIATTR_VRC_CTA_INIT_COUNT
	.align		4
.L_21:
        /*007c*/ 	.byte	0x02, 0x4a
	.zero		1
	.zero		1


	//----- nvinfo : EIATTR_EXIT_INSTR_OFFSETS
	.align		4
        /*0080*/ 	.byte	0x04, 0x1c
        /*0082*/ 	.short	(.L_23 - .L_22)


	//   ....[0]....
.L_22:
        /*0084*/ 	.word	0x00000070


	//   ....[1]....
        /*0088*/ 	.word	0x000010a0


	//   ....[2]....
        /*008c*/ 	.word	0x00001110


	//   ....[3]....
        /*0090*/ 	.word	0x00001190


	//----- nvinfo : EIATTR_CRS_STACK_SIZE
	.align		4
.L_23:
        /*0094*/ 	.byte	0x04, 0x1e
        /*0096*/ 	.short	(.L_25 - .L_24)
.L_24:
        /*0098*/ 	.word	0x00000000


	//----- nvinfo : EIATTR_CBANK_PARAM_SIZE
	.align		4
.L_25:
        /*009c*/ 	.byte	0x03, 0x19
        /*009e*/ 	.short	0x0028


	//----- nvinfo : EIATTR_PARAM_CBANK
	.align		4
        /*00a0*/ 	.byte	0x04, 0x0a
        /*00a2*/ 	.short	(.L_27 - .L_26)
	.align		4
.L_26:
        /*00a4*/ 	.word	index@(.nv.constant0._Z15G4_count_kernelP4NodeiiiPiS1_)
        /*00a8*/ 	.short	0x0380
        /*00aa*/ 	.short	0x0028


	//----- nvinfo : EIATTR_SW_WAR
	.align		4
.L_27:
        /*00ac*/ 	.byte	0x04, 0x36
        /*00ae*/ 	.short	(.L_29 - .L_28)
.L_28:
        /*00b0*/ 	.word	0x00000008
.L_29:


//--------------------- .nv.callgraph             --------------------------
	.section	.nv.callgraph,"",@"SHT_CUDA_CALLGRAPH"
	.align	4
	.sectionentsize	8
	.align		4
        /*0000*/ 	.word	0x00000000
	.align		4
        /*0004*/ 	.word	0xffffffff
	.align		4
        /*0008*/ 	.word	0x00000000
	.align		4
        /*000c*/ 	.word	0xfffffffe
	.align		4
        /*0010*/ 	.word	0x00000000
	.align		4
        /*0014*/ 	.word	0xfffffffd
	.align		4
        /*0018*/ 	.word	0x00000000
	.align		4
        /*001c*/ 	.word	0xfffffffc


//--------------------- .text._Z15G4_count_kernelP4NodeiiiPiS1_ --------------------------
	.section	.text._Z15G4_count_kernelP4NodeiiiPiS1_,"ax",@progbits
	.align	128
        .global         _Z15G4_count_kernelP4NodeiiiPiS1_
        .type           _Z15G4_count_kernelP4NodeiiiPiS1_,@function
        .size           _Z15G4_count_kernelP4NodeiiiPiS1_,(.L_x_33 - _Z15G4_count_kernelP4NodeiiiPiS1_)
        .other          _Z15G4_count_kernelP4NodeiiiPiS1_,@"STO_CUDA_ENTRY STV_DEFAULT"
_Z15G4_count_kernelP4NodeiiiPiS1_:
.text._Z15G4_count_kernelP4NodeiiiPiS1_:
[----:B------:R-:W-:Y:S01]  /*0000*/  LDC R1, c[0x0][0x37c] ;  /* 0x0000df00ff017b82 */ /* 0x000fe20000000800 */
[----:B------:R-:W0:Y:S07]  /*0010*/  S2R R3, SR_TID.X ;  /* 0x0000000000037919 */ /* 0x000e2e0000002100 */
[----:B------:R-:W0:Y:S01]  /*0020*/  S2UR UR4, SR_CTAID.X ;  /* 0x00000000000479c3 */ /* 0x000e220000002500 */
[----:B------:R-:W1:Y:S07]  /*0030*/  LDCU UR5, c[0x0][0x38c] ;  /* 0x00007180ff0577ac */ /* 0x000e6e0008000800 */
[----:B------:R-:W0:Y:S02]  /*0040*/  LDC R0, c[0x0][0x360] ;  /* 0x0000d800ff007b82 */ /* 0x000e240000000800 */
[----:B0-----:R-:W-:-:S05]  /*0050*/  IMAD R0, R0, UR4, R3 ;  /* 0x0000000400007c24 */ /* 0x001fca000f8e0203 */
[----:B-1----:R-:W-:-:S13]  /*0060*/  ISETP.GE.AND P0, PT, R0, UR5, PT ;  /* 0x0000000500007c0c */ /* 0x002fda000bf06270 */
[----:B------:R-:W-:Y:S05]  /*0070*/  @P0 EXIT ;  /* 0x000000000000094d */ /* 0x000fea0003800000 */
[----:B------:R-:W0:Y:S01]  /*0080*/  LDC.64 R8, c[0x0][0x3a0] ;  /* 0x0000e800ff087b82 */ /* 0x000e220000000a00 */
[----:B------:R-:W1:Y:S01]  /*0090*/  LDCU.64 UR4, c[0x0][0x358] ;  /* 0x00006b00ff0477ac */ /* 0x000e620008000a00 */
[----:B------:R-:W-:Y:S01]  /*00a0*/  IMAD R3, R0, 0x3, RZ ;  /* 0x0000000300037824 */ /* 0x000fe200078e02ff */
[----:B------:R-:W2:Y:S03]  /*00b0*/  LDCU.64 UR6, c[0x0][0x380] ;  /* 0x00007000ff0677ac */ /* 0x000ea60008000a00 */
[----:B0-----:R-:W-:-:S05]  /*00c0*/  IMAD.WIDE R8, R3, 0x4, R8 ;  /* 0x0000000403087825 */ /* 0x001fca00078e0208 */
[----:B-1----:R0:W5:Y:S04]  /*00d0*/  LDG.E R0, desc[UR4][R8.64] ;  /* 0x0000000408007981 */ /* 0x002168000c1e1900 */
[----:B------:R0:W5:Y:S04]  /*00e0*/  LDG.E R5, desc[UR4][R8.64+0x4] ;  /* 0x0000040408057981 */ /* 0x000168000c1e1900 */
[----:B------:R0:W5:Y:S01]  /*00f0*/  LDG.E R4, desc[UR4][R8.64+0x8] ;  /* 0x0000080408047981 */ /* 0x000162000c1e1900 */
[----:B------:R-:W1:Y:S01]  /*0100*/  LDCU.64 UR8, c[0x0][0x380] ;  /* 0x00007000ff0877ac */ /* 0x000e620008000a00 */
[----:B------:R-:W-:Y:S01]  /*0110*/  PLOP3.LUT P5, PT, PT, PT, PT, 0x8, 0x80 ;  /* 0x000000000080781c */ /* 0x000fe20003fae170 */
[----:B------:R-:W-:Y:S01]  /*0120*/  IMAD.MOV.U32 R6, RZ, RZ, RZ ;  /* 0x000000ffff067224 */ /* 0x000fe200078e00ff */
[----:B--2---:R-:W-:-:S04]  /*0130*/  UISETP.NE.U32.AND UP0, UPT, UR6, URZ, UPT ;  /* 0x000000ff0600728c */ /* 0x004fc8000bf05070 */
[----:B------:R-:W-:Y:S01]  /*0140*/  UISETP.NE.AND.EX UP0, UPT, UR7, URZ, UPT, UP0 ;  /* 0x000000ff0700728c */ /* 0x000fe2000bf05300 */
[----:B-1----:R-:W-:Y:S02]  /*0150*/  IMAD.U32 R2, RZ, RZ, UR8 ;  /* 0x00000008ff027e24 */ /* 0x002fe4000f8e00ff */
[----:B------:R-:W-:-:S06]  /*0160*/  IMAD.U32 R3, RZ, RZ, UR9 ;  /* 0x00000009ff037e24 */ /* 0x000fcc000f8e00ff */
[----:B0-----:R-:W-:Y:S05]  /*0170*/  BRA.U !UP0, `(.L_x_0) ;  /* 0x0000000108807547 */ /* 0x001fea000b800000 */
[----:B------:R-:W2:Y:S01]  /*0180*/  LD.E R7, desc[UR4][R2.64] ;  /* 0x0000000402077980 */ /* 0x000ea2000c101900 */
[----:B------:R-:W-:Y:S01]  /*0190*/  IMAD.U32 R8, RZ, RZ, UR8 ;  /* 0x00000008ff087e24 */ /* 0x000fe2000f8e00ff */
[----:B------:R-:W-:Y:S01]  /*01a0*/  BSSY.RECONVERGENT B0, `(.L_x_0) ;  /* 0x000001d000007945 */ /* 0x000fe20003800200 */
[----:B------:R-:W-:Y:S01]  /*01b0*/  IMAD.U32 R9, RZ, RZ, UR9 ;  /* 0x00000009ff097e24 */ /* 0x000fe2000f8e00ff */
[----:B--2--5:R-:W-:-:S13]  /*01c0*/  ISETP.NE.AND P0, PT, R7, R0, PT ;  /* 0x000000000700720c */ /* 0x024fda0003f05270 */
[----:B------:R-:W-:Y:S05]  /*01d0*/  @!P0 BRA `(.L_x_1) ;  /* 0x0000000000208947 */ /* 0x000fea0003800000 */
.L_x_3:
[----:B------:R-:W2:Y:S01]  /*01e0*/  LD.E.64 R8, desc[UR4][R8.64+0x18] ;  /* 0x0000180408087980 */ /* 0x000ea2000c101b00 */
[----:B------:R-:W-:Y:S02]  /*01f0*/  PLOP3.LUT P5, PT, PT, PT, PT, 0x8, 0x80 ;  /* 0x000000000080781c */ /* 0x000fe40003fae170 */
[----:B--2---:R-:W-:-:S04]  /*0200*/  ISETP.NE.U32.AND P0, PT, R8, RZ, PT ;  /* 0x000000ff0800720c */ /* 0x004fc80003f05070 */
[----:B------:R-:W-:-:S13]  /*0210*/  ISETP.NE.AND.EX P0, PT, R9, RZ, PT, P0 ;  /* 0x000000ff0900720c */ /* 0x000fda0003f05300 */
[----:B------:R-:W-:Y:S05]  /*0220*/  @!P0 BRA `(.L_x_2) ;  /* 0x0000000000508947 */ /* 0x000fea0003800000 */
[----:B------:R-:W2:Y:S02]  /*0230*/  LD.E R7, desc[UR4][R8.64] ;  /* 0x0000000408077980 */ /* 0x000ea4000c101900 */
[----:B--2---:R-:W-:-:S13]  /*0240*/  ISETP.NE.AND P0, PT, R7, R0, PT ;  /* 0x000000000700720c */ /* 0x004fda0003f05270 */
[----:B------:R-:W-:Y:S05]  /*0250*/  @P0 BRA `(.L_x_3) ;  /* 0xfffffffc00e00947 */ /* 0x000fea000383ffff */
.L_x_1:
[----:B------:R-:W2:Y:S01]  /*0260*/  LD.E R12, desc[UR4][R8.64+0x10] ;  /* 0x00001004080c7980 */ /* 0x000ea2000c101900 */
[----:B------:R-:W-:Y:S02]  /*0270*/  PLOP3.LUT P5, PT, PT, PT, PT, 0x8, 0x80 ;  /* 0x000000000080781c */ /* 0x000fe40003fae170 */
[----:B--2---:R-:W-:-:S13]  /*0280*/  ISETP.GE.AND P0, PT, R12, 0x1, PT ;  /* 0x000000010c00780c */ /* 0x004fda0003f06270 */
[----:B------:R-:W-:Y:S05]  /*0290*/  @!P0 BRA `(.L_x_2) ;  /* 0x0000000000348947 */ /* 0x000fea0003800000 */
[----:B------:R0:W5:Y:S01]  /*02a0*/  LD.E.64 R10, desc[UR4][R8.64+0x8] ;  /* 0x00000804080a7980 */ /* 0x000162000c101b00 */
[----:B------:R-:W-:-:S07]  /*02b0*/  IMAD.MOV.U32 R7, RZ, RZ, RZ ;  /* 0x000000ffff077224 */ /* 0x000fce00078e00ff */
.L_x_4:
[----:B0----5:R-:W-:-:S06]  /*02c0*/  IMAD.WIDE.U32 R8, R7, 0x4, R10 ;  /* 0x0000000407087825 */ /* 0x021fcc00078e000a */
[----:B------:R-:W2:Y:S01]  /*02d0*/  LD.E R8, desc[UR4][R8.64] ;  /* 0x0000000408087980 */ /* 0x000ea2000c101900 */
[----:B------:R-:W-:Y:S01]  /*02e0*/  PLOP3.LUT P5, PT, PT, PT, PT, 0x80, 0x8 ;  /* 0x000000000008781c */ /* 0x000fe20003faf070 */
[----:B------:R-:W-:Y:S01]  /*02f0*/  IMAD.MOV.U32 R6, RZ, RZ, 0x1 ;  /* 0x00000001ff067424 */ /* 0x000fe200078e00ff */
[----:B--2---:R-:W-:-:S13]  /*0300*/  ISETP.NE.AND P0, PT, R8, R5, PT ;  /* 0x000000050800720c */ /* 0x004fda0003f05270 */
[----:B------:R-:W-:Y:S05]  /*0310*/  @!P0 BRA `(.L_x_2) ;  /* 0x0000000000148947 */ /* 0x000fea0003800000 */
[----:B------:R-:W-:-:S05]  /*0320*/  VIADD R7, R7, 0x1 ;  /* 0x0000000107077836 */ /* 0x000fca0000000000 */
[----:B------:R-:W-:-:S13]  /*0330*/  ISETP.GE.AND P0, PT, R7, R12, PT ;  /* 0x0000000c0700720c */ /* 0x000fda0003f06270 */
[----:B------:R-:W-:Y:S05]  /*0340*/  @!P0 BRA `(.L_x_4) ;  /* 0xfffffffc00dc8947 */ /* 0x000fea000383ffff */
[----:B------:R-:W-:Y:S01]  /*0350*/  PLOP3.LUT P5, PT, PT, PT, PT, 0x8, 0x80 ;  /* 0x000000000080781c */ /* 0x000fe20003fae170 */
[----:B------:R-:W-:-:S12]  /*0360*/  IMAD.MOV.U32 R6, RZ, RZ, RZ ;  /* 0x000000ffff067224 */ /* 0x000fd800078e00ff */
.L_x_2:
[----:B------:R-:W-:Y:S05]  /*0370*/  BSYNC.RECONVERGENT B0 ;  /* 0x0000000000007941 */ /* 0x000fea0003800200 */
.L_x_0:
[----:B------:R-:W0:Y:S01]  /*0380*/  LDCU.64 UR6, c[0x0][0x380] ;  /* 0x00007000ff0677ac */ /* 0x000e220008000a00 */
[----:B------:R-:W-:Y:S01]  /*0390*/  PLOP3.LUT P0, PT, PT, PT, PT, 0x8, 0x80 ;  /* 0x000000000080781c */ /* 0x000fe20003f0e170 */
[----:B------:R-:W-:Y:S01]  /*03a0*/  IMAD.MOV.U32 R7, RZ, RZ, RZ ;  /* 0x000000ffff077224 */ /* 0x000fe200078e00ff */
[----:B0-----:R-:W-:-:S04]  /*03b0*/  UISETP.NE.U32.AND UP0, UPT, UR6, URZ, UPT ;  /* 0x000000ff0600728c */ /* 0x001fc8000bf05070 */
[----:B------:R-:W-:-:S09]  /*03c0*/  UISETP.NE.AND.EX UP0, UPT, UR7, URZ, UPT, UP0 ;  /* 0x000000ff0700728c */ /* 0x000fd2000bf05300 */
[----:B------:R-:W-:Y:S05]  /*03d0*/  BRA.U !UP0, `(.L_x_5) ;  /* 0x0000000108847547 */ /* 0x000fea000b800000 */
[----:B------:R-:W2:Y:S01]  /*03e0*/  LD.E R9, desc[UR4][R2.64] ;  /* 0x0000000402097980 */ /* 0x000ea2000c101900 */
[----:B------:R-:W0:Y:S01]  /*03f0*/  LDCU.64 UR6, c[0x0][0x380] ;  /* 0x00007000ff0677ac */ /* 0x000e220008000a00 */
[----:B------:R-:W-:Y:S01]  /*0400*/  BSSY.RECONVERGENT B0, `(.L_x_5) ;  /* 0x000001e000007945 */ /* 0x000fe20003800200 */
[----:B0-----:R-:W-:Y:S01]  /*0410*/  IMAD.U32 R8, RZ, RZ, UR6 ;  /* 0x00000006ff087e24 */ /* 0x001fe2000f8e00ff */
[----:B--2--5:R-:W-:Y:S01]  /*0420*/  ISETP.NE.AND P0, PT, R9, R0, PT ;  /* 0x000000000900720c */ /* 0x024fe20003f05270 */
[----:B------:R-:W-:-:S12]  /*0430*/  IMAD.U32 R9, RZ, RZ, UR7 ;  /* 0x00000007ff097e24 */ /* 0x000fd8000f8e00ff */
[----:B------:R-:W-:Y:S05]  /*0440*/  @!P0 BRA `(.L_x_6) ;  /* 0x0000000000208947 */ /* 0x000fea0003800000 */
.L_x_8:
        /* <DEDUP_REMOVED lines=8> */
.L_x_6:
[----:B------:R-:W2:Y:S01]  /*04d0*/  LD.E R12, desc[UR4][R8.64+0x10] ;  /* 0x00001004080c7980 */ /* 0x000ea2000c101900 */
[----:B------:R-:W-:Y:S02]  /*04e0*/  PLOP3.LUT P0, PT, PT, PT, PT, 0x8, 0x80 ;  /* 0x000000000080781c */ /* 0x000fe40003f0e170 */
[----:B--2---:R-:W-:-:S13]  /*04f0*/  ISETP.GE.AND P1, PT, R12, 0x1, PT ;  /* 0x000000010c00780c */ /* 0x004fda0003f26270 */
[----:B------:R-:W-:Y:S05]  /*0500*/  @!P1 BRA `(.L_x_7) ;  /* 0x0000000000349947 */ /* 0x000fea0003800000 */
[----:B------:R0:W5:Y:S01]  /*0510*/  LD.E.64 R10, desc[UR4][R8.64+0x8] ;  /* 0x00000804080a7980 */ /* 0x000162000c101b00 */
[----:B------:R-:W-:-:S07]  /*0520*/  IMAD.MOV.U32 R13, RZ, RZ, RZ ;  /* 0x000000ffff0d7224 */ /* 0x000fce00078e00ff */
.L_x_9:
        /* <DEDUP_REMOVED lines=11> */
.L_x_7:
[----:B------:R-:W-:Y:S05]  /*05e0*/  BSYNC.RECONVERGENT B0 ;  /* 0x0000000000007941 */ /* 0x000fea0003800200 */
.L_x_5:
        /* <DEDUP_REMOVED lines=13> */
.L_x_13:
        /* <DEDUP_REMOVED lines=8> */
.L_x_11:
[----:B------:R-:W2:Y:S01]  /*0740*/  LD.E R14, desc[UR4][R10.64+0x10] ;  /* 0x000010040a0e7980 */ /* 0x000ea2000c101900 */
[----:B------:R-:W-:Y:S02]  /*0750*/  PLOP3.LUT P1, PT, PT, PT, PT, 0x8, 0x80 ;  /* 0x000000000080781c */ /* 0x000fe40003f2e170 */
[----:B--2---:R-:W-:-:S13]  /*0760*/  ISETP.GE.AND P2, PT, R14, 0x1, PT ;  /* 0x000000010e00780c */ /* 0x004fda0003f46270 */
[----:B------:R-:W-:Y:S05]  /*0770*/  @!P2 BRA `(.L_x_12) ;  /* 0x000000000034a947 */ /* 0x000fea0003800000 */
[----:B------:R0:W5:Y:S01]  /*0780*/  LD.E.64 R12, desc[UR4][R10.64+0x8] ;  /* 0x000008040a0c7980 */ /* 0x000162000c101b00 */
[----:B------:R-:W-:-:S07]  /*0790*/  IMAD.MOV.U32 R9, RZ, RZ, RZ ;  /* 0x000000ffff097224 */ /* 0x000fce00078e00ff */
.L_x_14:
        /* <DEDUP_REMOVED lines=11> */
.L_x_12:
[----:B------:R-:W-:Y:S05]  /*0850*/  BSYNC.RECONVERGENT B0 ;  /* 0x0000000000007941 */ /* 0x000fea0003800200 */
.L_x_10:
        /* <DEDUP_REMOVED lines=9> */
[----:B------:R-:W1:Y:S01]  /*08f0*/  LDCU UR6, c[0x0][0x390] ;  /* 0x00007200ff0677ac */ /* 0x000e620008000800 */
[----:B0-----:R-:W-:Y:S01]  /*0900*/  IMAD.U32 R10, RZ, RZ, UR8 ;  /* 0x00000008ff0a7e24 */ /* 0x001fe2000f8e00ff */
[----:B--2--5:R-:W-:Y:S01]  /*0910*/  ISETP.NE.AND P2, PT, R11, R0, PT ;  /* 0x000000000b00720c */ /* 0x024fe20003f45270 */
[----:B------:R-:W-:-:S12]  /*0920*/  IMAD.U32 R11, RZ, RZ, UR9 ;  /* 0x00000009ff0b7e24 */ /* 0x000fd8000f8e00ff */
[----:B-1----:R-:W-:Y:S05]  /*0930*/  @!P2 BRA `(.L_x_16) ;  /* 0x000000000020a947 */ /* 0x002fea0003800000 */
.L_x_18:
        /* <DEDUP_REMOVED lines=8> */
.L_x_16:
[----:B------:R-:W2:Y:S01]  /*09c0*/  LD.E R14, desc[UR4][R10.64+0x10] ;  /* 0x000010040a0e7980 */ /* 0x000ea2000c101900 */
[----:B------:R-:W-:Y:S02]  /*09d0*/  PLOP3.LUT P2, PT, PT, PT, PT, 0x8, 0x80 ;  /* 0x000000000080781c */ /* 0x000fe40003f4e170 */
[----:B--2---:R-:W-:-:S13]  /*09e0*/  ISETP.GE.AND P3, PT, R14, 0x1, PT ;  /* 0x000000010e00780c */ /* 0x004fda0003f66270 */
[----:B------:R-:W-:Y:S05]  /*09f0*/  @!P3 BRA `(.L_x_17) ;  /* 0x000000000034b947 */ /* 0x000fea0003800000 */
[----:B------:R0:W5:Y:S01]  /*0a00*/  LD.E.64 R12, desc[UR4][R10.64+0x8] ;  /* 0x000008040a0c7980 */ /* 0x000162000c101b00 */
[----:B------:R-:W-:-:S07]  /*0a10*/  IMAD.MOV.U32 R15, RZ, RZ, RZ ;  /* 0x000000ffff0f7224 */ /* 0x000fce00078e00ff */
.L_x_19:
[----:B0----5:R-:W-:-:S06]  /*0a20*/  IMAD.WIDE.U32 R10, R15, 0x4, R12 ;  /* 0x000000040f0a7825 */ /* 0x021fcc00078e000c */
[----:B------:R-:W2:Y:S01]  /*0a30*/  LD.E R10, desc[UR4][R10.64] ;  /* 0x000000040a0a7980 */ /* 0x000ea2000c101900 */
[----:B------:R-:W-:Y:S01]  /*0a40*/  PLOP3.LUT P2, PT, PT, PT, PT, 0x80, 0x8 ;  /* 0x000000000008781c */ /* 0x000fe20003f4f070 */
[----:B------:R-:W-:Y:S01]  /*0a50*/  IMAD.MOV.U32 R9, RZ, RZ, 0x1 ;  /* 0x00000001ff097424 */ /* 0x000fe200078e00ff */
[----:B--2---:R-:W-:-:S13]  /*0a60*/  ISETP.NE.AND P3, PT, R10, UR6, PT ;  /* 0x000000060a007c0c */ /* 0x004fda000bf65270 */
[----:B------:R-:W-:Y:S05]  /*0a70*/  @!P3 BRA `(.L_x_17) ;  /* 0x000000000014b947 */ /* 0x000fea0003800000 */
[----:B------:R-:W-:-:S05]  /*0a80*/  VIADD R15, R15, 0x1 ;  /* 0x000000010f0f7836 */ /* 0x000fca0000000000 */
[----:B------:R-:W-:-:S13]  /*0a90*/  ISETP.GE.AND P2, PT, R15, R14, PT ;  /* 0x0000000e0f00720c */ /* 0x000fda0003f46270 */
[----:B------:R-:W-:Y:S05]  /*0aa0*/  @!P2 BRA `(.L_x_19) ;  /* 0xfffffffc00dca947 */ /* 0x000fea000383ffff */
[----:B------:R-:W-:Y:S01]  /*0ab0*/  PLOP3.LUT P2, PT, PT, PT, PT, 0x8, 0x80 ;  /* 0x000000000080781c */ /* 0x000fe20003f4e170 */
[----:B------:R-:W-:-:S12]  /*0ac0*/  IMAD.MOV.U32 R9, RZ, RZ, RZ ;  /* 0x000000ffff097224 */ /* 0x000fd800078e00ff */
.L_x_17:
[----:B------:R-:W-:Y:S05]  /*0ad0*/  BSYNC.RECONVERGENT B0 ;  /* 0x0000000000007941 */ /* 0x000fea0003800200 */
.L_x_15:
        /* <DEDUP_REMOVED lines=10> */
[----:B0-----:R-:W-:Y:S02]  /*0b80*/  IMAD.U32 R12, RZ, RZ, UR6 ;  /* 0x00000006ff0c7e24 */ /* 0x001fe4000f8e00ff */
[----:B------:R-:W-:Y:S01]  /*0b90*/  IMAD.U32 R13, RZ, RZ, UR7 ;  /* 0x00000007ff0d7e24 */ /* 0x000fe2000f8e00ff */
[----:B--2--5:R-:W-:-:S13]  /*0ba0*/  ISETP.NE.AND P3, PT, R10, R5, PT ;  /* 0x000000050a00720c */ /* 0x024fda0003f65270 */
[----:B-1----:R-:W-:Y:S05]  /*0bb0*/  @!P3 BRA `(.L_x_21) ;  /* 0x000000000020b947 */ /* 0x002fea0003800000 */
.L_x_23:
        /* <DEDUP_REMOVED lines=8> */
.L_x_21:
[----:B------:R-:W2:Y:S01]  /*0c40*/  LD.E R10, desc[UR4][R12.64+0x10] ;  /* 0x000010040c0a7980 */ /* 0x000ea2000c101900 */
[----:B------:R-:W-:Y:S02]  /*0c50*/  PLOP3.LUT P3, PT, PT, PT, PT, 0x8, 0x80 ;  /* 0x000000000080781c */ /* 0x000fe40003f6e170 */
[----:B--2---:R-:W-:-:S13]  /*0c60*/  ISETP.GE.AND P4, PT, R10, 0x1, PT ;  /* 0x000000010a00780c */ /* 0x004fda0003f86270 */
[----:B------:R-:W-:Y:S05]  /*0c70*/  @!P4 BRA `(.L_x_22) ;  /* 0x000000000034c947 */ /* 0x000fea0003800000 */
[----:B------:R0:W5:Y:S01]  /*0c80*/  LD.E.64 R14, desc[UR4][R12.64+0x8] ;  /* 0x000008040c0e7980 */ /* 0x000162000c101b00 */
[----:B------:R-:W-:-:S07]  /*0c90*/  IMAD.MOV.U32 R17, RZ, RZ, RZ ;  /* 0x000000ffff117224 */ /* 0x000fce00078e00ff */
.L_x_24:
        /* <DEDUP_REMOVED lines=11> */
.L_x_22:
[----:B------:R-:W-:Y:S05]  /*0d50*/  BSYNC.RECONVERGENT B0 ;  /* 0x0000000000007941 */ /* 0x000fea0003800200 */
.L_x_20:
[----:B------:R-:W0:Y:S01]  /*0d60*/  LDCU.64 UR6, c[0x0][0x380] ;  /* 0x00007000ff0677ac */ /* 0x000e220008000a00 */
[----:B------:R-:W-:Y:S01]  /*0d70*/  PLOP3.LUT P4, PT, PT, PT, PT, 0x8, 0x80 ;  /* 0x000000000080781c */ /* 0x000fe20003f8e170 */
[----:B------:R-:W-:Y:S01]  /*0d80*/  IMAD.MOV.U32 R10, RZ, RZ, RZ ;  /* 0x000000ffff0a7224 */ /* 0x000fe200078e00ff */
[----:B0-----:R-:W-:-:S04]  /*0d90*/  UISETP.NE.U32.AND UP0, UPT, UR6, URZ, UPT ;  /* 0x000000ff0600728c */ /* 0x001fc8000bf05070 */
[----:B------:R-:W-:-:S09]  /*0da0*/  UISETP.NE.AND.EX UP0, UPT, UR7, URZ, UPT, UP0 ;  /* 0x000000ff0700728c */ /* 0x000fd2000bf05300 */
[----:B------:R-:W-:Y:S05]  /*0db0*/  BRA.U !UP0, `(.L_x_25) ;  /* 0x00000001087c7547 */ /* 0x000fea000b800000 */
[----:B------:R-:W2:Y:S01]  /*0dc0*/  LD.E R13, desc[UR4][R2.64] ;  /* 0x00000004020d7980 */ /* 0x000ea2000c101900 */
[----:B------:R-:W0:Y:S01]  /*0dd0*/  LDCU UR6, c[0x0][0x390] ;  /* 0x00007200ff0677ac */ /* 0x000e220008000800 */
[----:B------:R-:W-:Y:S01]  /*0de0*/  BSSY.RECONVERGENT B0, `(.L_x_25) ;  /* 0x000001c000007945 */ /* 0x000fe20003800200 */
[----:B--2--5:R-:W-:-:S13]  /*0df0*/  ISETP.NE.AND P4, PT, R13, R4, PT ;  /* 0x000000040d00720c */ /* 0x024fda0003f85270 */
[----:B0-----:R-:W-:Y:S05]  /*0e00*/  @!P4 BRA `(.L_x_26) ;  /* 0x000000000020c947 */ /* 0x001fea0003800000 */
.L_x_28:
        /* <DEDUP_REMOVED lines=8> */
.L_x_26:
[----:B------:R-:W2:Y:S01]  /*0e90*/  LD.E R14, desc[UR4][R2.64+0x10] ;  /* 0x00001004020e7980 */ /* 0x000ea2000c101900 */
[----:B------:R-:W-:Y:S02]  /*0ea0*/  PLOP3.LUT P4, PT, PT, PT, PT, 0x8, 0x80 ;  /* 0x000000000080781c */ /* 0x000fe40003f8e170 */
[----:B--2---:R-:W-:-:S13]  /*0eb0*/  ISETP.GE.AND P6, PT, R14, 0x1, PT ;  /* 0x000000010e00780c */ /* 0x004fda0003fc6270 */
[----:B------:R-:W-:Y:S05]  /*0ec0*/  @!P6 BRA `(.L_x_27) ;  /* 0x000000000034e947 */ /* 0x000fea0003800000 */
[----:B------:R0:W5:Y:S01]  /*0ed0*/  LD.E.64 R12, desc[UR4][R2.64+0x8] ;  /* 0x00000804020c7980 */ /* 0x000162000c101b00 */
[----:B------:R-:W-:-:S07]  /*0ee0*/  IMAD.MOV.U32 R15, RZ, RZ, RZ ;  /* 0x000000ffff0f7224 */ /* 0x000fce00078e00ff */
.L_x_29:
        /* <DEDUP_REMOVED lines=11> */
.L_x_27:
[----:B------:R-:W-:Y:S05]  /*0fa0*/  BSYNC.RECONVERGENT B0 ;  /* 0x0000000000007941 */ /* 0x000fea0003800200 */
.L_x_25:
[----:B------:R-:W-:Y:S01]  /*0fb0*/  LOP3.LUT P6, RZ, R10, R9, R7, 0xfe, !PT ;  /* 0x000000090aff7212 */ /* 0x000fe200078cfe07 */
[----:B------:R-:W-:Y:S03]  /*0fc0*/  BSSY.RECONVERGENT B0, `(.L_x_30) ;  /* 0x000000f000007945 */ /* 0x000fe60003800200 */
[----:B------:R-:W-:-:S04]  /*0fd0*/  PLOP3.LUT P6, PT, P5, P1, P6, 0x40, 0x0 ;  /* 0x000000000000781c */ /* 0x000fc80002fc2860 */
[----:B------:R-:W-:-:S13]  /*0fe0*/  PLOP3.LUT P6, PT, P3, P6, PT, 0x80, 0x8 ;  /* 0x000000000008781c */ /* 0x000fda0001fcd070 */
[----:B------:R-:W-:Y:S05]  /*0ff0*/  @P6 BRA `(.L_x_31) ;  /* 0x00000000002c6947 */ /* 0x000fea0003800000 */
[----:B------:R-:W-:-:S04]  /*1000*/  LOP3.LUT P6, RZ, R10, R11, R8, 0xfe, !PT ;  /* 0x0000000b0aff7212 */ /* 0x000fc800078cfe08 */
[----:B------:R-:W-:-:S04]  /*1010*/  PLOP3.LUT P6, PT, P0, P2, P6, 0x40, 0x0 ;  /* 0x000000000000781c */ /* 0x000fc800007c4860 */
[----:B------:R-:W-:Y:S02]  /*1020*/  PLOP3.LUT P5, PT, P5, P6, PT, 0x80, 0x8 ;  /* 0x000000000008781c */ /* 0x000fe40002fad070 */
[----:B------:R-:W-:-:S04]  /*1030*/  LOP3.LUT P6, RZ, R11, R9, R6, 0xfe, !PT ;  /* 0x000000090bff7212 */ /* 0x000fc800078cfe06 */
[----:B------:R-:W-:-:S04]  /*1040*/  PLOP3.LUT P0, PT, P0, P6, P4, 0x20, 0x0 ;  /* 0x000000000000781c */ /* 0x000fc8000070c440 */
[----:B------:R-:W-:-:S13]  /*1050*/  PLOP3.LUT P0, PT, P5, P1, P0, 0xf8, 0x0 ;  /* 0x000000000000781c */ /* 0x000fda0002f03f00 */
[----:B------:R-:W-:Y:S05]  /*1060*/  @P0 BRA `(.L_x_31) ;  /* 0x0000000000100947 */ /* 0x000fea0003800000 */
[----:B------:R-:W-:-:S04]  /*1070*/  LOP3.LUT P0, RZ, R8, R7, R6, 0xfe, !PT ;  /* 0x0000000708ff7212 */ /* 0x000fc8000780fe06 */
[----:B------:R-:W-:-:S04]  /*1080*/  PLOP3.LUT P2, PT, P3, P0, P2, 0x20, 0x0 ;  /* 0x000000000000781c */ /* 0x000fc80001f40420 */
[----:B------:R-:W-:-:S13]  /*1090*/  PLOP3.LUT P2, PT, P2, P4, PT, 0x80, 0x8 ;  /* 0x000000000008781c */ /* 0x000fda0001749070 */
[----:B------:R-:W-:Y:S05]  /*10a0*/  @!P2 EXIT ;  /* 0x000000000000a94d */ /* 0x000fea0003800000 */
.L_x_31:
[----:B------:R-:W-:Y:S05]  /*10b0*/  BSYNC.RECONVERGENT B0 ;  /* 0x0000000000007941 */ /* 0x000fea0003800200 */
.L_x_30:
[----:B------:R-:W0:Y:S01]  /*10c0*/  LDCU UR6, c[0x0][0x390] ;  /* 0x00007200ff0677ac */ /* 0x000e220008000800 */
[----:B-----5:R-:W-:-:S04]  /*10d0*/  LOP3.LUT P0, RZ, R4, R0, R5, 0xfe, !PT ;  /* 0x0000000004ff7212 */ /* 0x020fc8000780fe05 */
[----:B0-----:R-:W-:-:S04]  /*10e0*/  ISETP.EQ.OR P0, PT, R0, UR6, !P0 ;  /* 0x0000000600007c0c */ /* 0x001fc8000c702670 */
[----:B------:R-:W-:-:S04]  /*10f0*/  ISETP.EQ.OR P0, PT, R5, UR6, P0 ;  /* 0x0000000605007c0c */ /* 0x000fc80008702670 */
[----:B------:R-:W-:-:S13]  /*1100*/  ISETP.EQ.OR P0, PT, R4, UR6, P0 ;  /* 0x0000000604007c0c */ /* 0x000fda0008702670 */
[----:B------:R-:W-:Y:S05]  /*1110*/  @P0 EXIT ;  /* 0x000000000000094d */ /* 0x000fea0003800000 */
[----:B------:R-:W0:Y:S01]  /*1120*/  S2R R0, SR_LANEID ;  /* 0x0000000000007919 */ /* 0x000e220000000000 */
[----:B------:R-:W1:Y:S01]  /*1130*/  LDC.64 R2, c[0x0][0x398] ;  /* 0x0000e600ff027b82 */ /* 0x000e620000000a00 */
[----:B------:R-:W-:Y:S02]  /*1140*/  VOTEU.ANY UR6, UPT, PT ;  /* 0x0000000000067886 */ /* 0x000fe400038e0100 */
[----:B------:R-:W-:Y:S02]  /*1150*/  UFLO.U32 UR7, UR6 ;  /* 0x00000006000772bd */ /* 0x000fe400080e0000 */
[----:B------:R-:W1:Y:S04]  /*1160*/  POPC R5, UR6 ;  /* 0x0000000600057d09 */ /* 0x000e680008000000 */
[----:B0-----:R-:W-:-:S13]  /*1170*/  ISETP.EQ.U32.AND P0, PT, R0, UR7, PT ;  /* 0x0000000700007c0c */ /* 0x001fda000bf02070 */
[----:B-1----:R-:W-:Y:S01]  /*1180*/  @P0 REDG.E.ADD.STRONG.GPU desc[UR4][R2.64], R5 ;  /* 0x000000050200098e */ /* 0x002fe2000c12e104 */
[----:B------:R-:W-:Y:S05]  /*1190*/  EXIT ;  /* 0x000000000000794d */ /* 0x000fea0003800000 */
.L_x_32:
[----:B------:R-:W-:-:S00]  /*11a0*/  BRA `(.L_x_32) ;  /* 0xfffffffc00fc7947 */ /* 0x000fc0000383ffff */
[----:B------:R-:W-:-:S00]  /*11b0*/  NOP ;  /* 0x0000000000007918 */ /* 0x000fc00000000000 */
        /* <DEDUP_REMOVED lines=12> */
.L_x_33:


//--------------------- .nv.shared.reserved.0     --------------------------
	.section	.nv.shared.reserved.0,"aw",@nobits
	.weak		__nv_reservedSMEM_offset_0_alias
	.size		__nv_reservedSMEM_offset_0_alias, 0, 64
	.other		__nv_reservedSMEM_offset_0_alias,@"STO_CUDA_RESERVED_SHARED STV_DEFAULT"
__nv_reservedSMEM_offset_0_alias:
	.zero		0
	.zero		64


//--------------------- .nv.constant0._Z15G4_count_kernelP4NodeiiiPiS1_ --------------------------
	.section	.nv.constant0._Z15G4_count_kernelP4NodeiiiPiS1_,"a",@progbits
	.sectionflags	@""
	.align	4
.nv.constant0._Z15G4_count_kernelP4NodeiiiPiS1_:
	.zero		936


//--------------------- SYMBOLS --------------------------

	.type		.nv.reservedSmem.offset0,@object
	.size		.nv.reservedSmem.offset0,0x4
